//
// Generated by NVIDIA NVVM Compiler
//
// Compiler Build ID: CL-36424714
// Cuda compilation tools, release 13.0, V13.0.88
// Based on NVVM 20.0.0
//

.version 9.0
.target sm_100
.address_size 64

	// .globl	_Z7kernel3Ph

.visible .entry _Z7kernel3Ph(
	.param .u64 .ptr .align 1 _Z7kernel3Ph_param_0
)
{
	.reg .pred 	%p<2>;
	.reg .b16 	%rs<17>;
	.reg .b32 	%r<67>;
	.reg .b32 	%f<65>;
	.reg .b64 	%rd<7>;

	ld.param.u64 	%rd2, [_Z7kernel3Ph_param_0];
	cvta.to.global.u64 	%rd1, %rd2;
	mov.u32 	%r14, %ctaid.y;
	mov.u32 	%r15, %ntid.y;
	mov.u32 	%r16, %tid.y;
	mad.lo.s32 	%r17, %r14, %r15, %r16;
	mov.u32 	%r18, %ctaid.x;
	mov.u32 	%r19, %ntid.x;
	mov.u32 	%r20, %tid.x;
	mad.lo.s32 	%r21, %r18, %r19, %r20;
	shl.b32 	%r22, %r21, 2;
	sub.s32 	%r23, 640, %r22;
	mul.lo.s32 	%r1, %r23, %r23;
	sub.s32 	%r24, 639, %r22;
	mul.lo.s32 	%r2, %r24, %r24;
	sub.s32 	%r25, 638, %r22;
	mul.lo.s32 	%r3, %r25, %r25;
	sub.s32 	%r26, 637, %r22;
	mul.lo.s32 	%r4, %r26, %r26;
	mul.lo.s32 	%r65, %r17, -120;
	mad.lo.s32 	%r64, %r17, 153600, %r22;
	mov.b32 	%r66, 1280;
$L__BB0_1:
	add.s32 	%r27, %r64, 1280;
	cvt.u64.u32 	%rd3, %r64;
	add.s64 	%rd4, %rd1, %rd3;
	ld.global.u32 	%r28, [%rd4];
	bfe.u32 	%r29, %r28, 0, 8;
	cvt.u16.u32 	%rs1, %r29;
	and.b16  	%rs2, %rs1, 255;
	bfe.u32 	%r30, %r28, 8, 8;
	cvt.u16.u32 	%rs3, %r30;
	and.b16  	%rs4, %rs3, 255;
	bfe.u32 	%r31, %r28, 16, 8;
	cvt.u16.u32 	%rs5, %r31;
	and.b16  	%rs6, %rs5, 255;
	bfe.u32 	%r32, %r28, 24, 8;
	cvt.u16.u32 	%rs7, %r32;
	and.b16  	%rs8, %rs7, 255;
	add.s32 	%r33, %r65, 360;
	mul.lo.s32 	%r34, %r33, %r33;
	add.s32 	%r35, %r1, %r34;
	cvt.rn.f32.u32 	%f1, %r35;
	sqrt.rn.f32 	%f2, %f1;
	mul.f32 	%f3, %f1, 0f35904889;
	mul.f32 	%f4, %f2, 0f399BCDE3;
	sub.f32 	%f5, %f3, %f4;
	add.f32 	%f6, %f5, 0f3F8254B1;
	cvt.rn.f32.u16 	%f7, %rs2;
	mul.f32 	%f8, %f6, %f7;
	cvt.rzi.u32.f32 	%r36, %f8;
	add.s32 	%r37, %r2, %r34;
	cvt.rn.f32.u32 	%f9, %r37;
	sqrt.rn.f32 	%f10, %f9;
	mul.f32 	%f11, %f9, 0f35904889;
	mul.f32 	%f12, %f10, 0f399BCDE3;
	sub.f32 	%f13, %f11, %f12;
	add.f32 	%f14, %f13, 0f3F8254B1;
	cvt.rn.f32.u16 	%f15, %rs4;
	mul.f32 	%f16, %f14, %f15;
	cvt.rzi.u32.f32 	%r38, %f16;
	add.s32 	%r39, %r3, %r34;
	cvt.rn.f32.u32 	%f17, %r39;
	sqrt.rn.f32 	%f18, %f17;
	mul.f32 	%f19, %f17, 0f35904889;
	mul.f32 	%f20, %f18, 0f399BCDE3;
	sub.f32 	%f21, %f19, %f20;
	add.f32 	%f22, %f21, 0f3F8254B1;
	cvt.rn.f32.u16 	%f23, %rs6;
	mul.f32 	%f24, %f22, %f23;
	cvt.rzi.u32.f32 	%r40, %f24;
	add.s32 	%r41, %r4, %r34;
	cvt.rn.f32.u32 	%f25, %r41;
	sqrt.rn.f32 	%f26, %f25;
	mul.f32 	%f27, %f25, 0f35904889;
	mul.f32 	%f28, %f26, 0f399BCDE3;
	sub.f32 	%f29, %f27, %f28;
	add.f32 	%f30, %f29, 0f3F8254B1;
	cvt.rn.f32.u16 	%f31, %rs8;
	mul.f32 	%f32, %f30, %f31;
	cvt.rzi.u32.f32 	%r42, %f32;
	prmt.b32 	%r43, %r40, %r42, 0x3340U;
	prmt.b32 	%r44, %r36, %r38, 0x3340U;
	prmt.b32 	%r45, %r44, %r43, 0x5410U;
	st.global.u32 	[%rd4], %r45;
	cvt.u64.u32 	%rd5, %r27;
	add.s64 	%rd6, %rd1, %rd5;
	ld.global.u32 	%r46, [%rd6];
	bfe.u32 	%r47, %r46, 0, 8;
	cvt.u16.u32 	%rs9, %r47;
	and.b16  	%rs10, %rs9, 255;
	bfe.u32 	%r48, %r46, 8, 8;
	cvt.u16.u32 	%rs11, %r48;
	and.b16  	%rs12, %rs11, 255;
	bfe.u32 	%r49, %r46, 16, 8;
	cvt.u16.u32 	%rs13, %r49;
	and.b16  	%rs14, %rs13, 255;
	bfe.u32 	%r50, %r46, 24, 8;
	cvt.u16.u32 	%rs15, %r50;
	and.b16  	%rs16, %rs15, 255;
	add.s32 	%r51, %r65, 359;
	mul.lo.s32 	%r52, %r51, %r51;
	add.s32 	%r53, %r1, %r52;
	cvt.rn.f32.u32 	%f33, %r53;
	sqrt.rn.f32 	%f34, %f33;
	mul.f32 	%f35, %f33, 0f35904889;
	mul.f32 	%f36, %f34, 0f399BCDE3;
	sub.f32 	%f37, %f35, %f36;
	add.f32 	%f38, %f37, 0f3F8254B1;
	cvt.rn.f32.u16 	%f39, %rs10;
	mul.f32 	%f40, %f38, %f39;
	cvt.rzi.u32.f32 	%r54, %f40;
	add.s32 	%r55, %r2, %r52;
	cvt.rn.f32.u32 	%f41, %r55;
	sqrt.rn.f32 	%f42, %f41;
	mul.f32 	%f43, %f41, 0f35904889;
	mul.f32 	%f44, %f42, 0f399BCDE3;
	sub.f32 	%f45, %f43, %f44;
	add.f32 	%f46, %f45, 0f3F8254B1;
	cvt.rn.f32.u16 	%f47, %rs12;
	mul.f32 	%f48, %f46, %f47;
	cvt.rzi.u32.f32 	%r56, %f48;
	add.s32 	%r57, %r3, %r52;
	cvt.rn.f32.u32 	%f49, %r57;
	sqrt.rn.f32 	%f50, %f49;
	mul.f32 	%f51, %f49, 0f35904889;
	mul.f32 	%f52, %f50, 0f399BCDE3;
	sub.f32 	%f53, %f51, %f52;
	add.f32 	%f54, %f53, 0f3F8254B1;
	cvt.rn.f32.u16 	%f55, %rs14;
	mul.f32 	%f56, %f54, %f55;
	cvt.rzi.u32.f32 	%r58, %f56;
	add.s32 	%r59, %r4, %r52;
	cvt.rn.f32.u32 	%f57, %r59;
	sqrt.rn.f32 	%f58, %f57;
	mul.f32 	%f59, %f57, 0f35904889;
	mul.f32 	%f60, %f58, 0f399BCDE3;
	sub.f32 	%f61, %f59, %f60;
	add.f32 	%f62, %f61, 0f3F8254B1;
	cvt.rn.f32.u16 	%f63, %rs16;
	mul.f32 	%f64, %f62, %f63;
	cvt.rzi.u32.f32 	%r60, %f64;
	prmt.b32 	%r61, %r58, %r60, 0x3340U;
	prmt.b32 	%r62, %r54, %r56, 0x3340U;
	prmt.b32 	%r63, %r62, %r61, 0x5410U;
	st.global.u32 	[%rd6], %r63;
	add.s32 	%r66, %r66, 2560;
	add.s32 	%r65, %r65, -2;
	add.s32 	%r64, %r64, 2560;
	setp.ne.s32 	%p1, %r66, 154880;
	@%p1 bra 	$L__BB0_1;
	ret;

}


// ===== COMPILED SASS (sm_100) =====

	.target	sm_100

	.elftype	@"ET_EXEC"


//--------------------- .note.nv.tkinfo           --------------------------
	.section	.note.nv.tkinfo,"",@"SHT_NOTE"
	.sectionflags	@"SHF_NOTE_NV_TKINFO"
	.tkinfo
        /*0018*/ 	.word	0x00000002
        /*0030*/ 	.string	""
        /*0030*/ 	.string	"ptxas"
        /*0030*/ 	.string	"Cuda compilation tools, release 13.0, V13.0.88"
        /*0030*/ 	.string	"Build cuda_13.0.r13.0/compiler.36424714_0"
        /*0030*/ 	.string	"-arch sm_100 -m 64 "



//--------------------- .note.nv.cuinfo           --------------------------
	.section	.note.nv.cuinfo,"",@"SHT_NOTE"
	.sectionflags	@"SHF_NOTE_NV_CUINFO"
        /*0018*/ 	.short	0x0002
        /*001a*/ 	.short	0x0064
        /*001c*/ 	.short	0x0082
	.zero		2


//--------------------- .nv.info                  --------------------------
	.section	.nv.info,"",@"SHT_CUDA_INFO"
	.align	4


	//----- nvinfo : EIATTR_REGCOUNT
	.align		4
        /*0000*/ 	.byte	0x04, 0x2f
        /*0002*/ 	.short	(.L_1 - .L_0)
	.align		4
.L_0:
        /*0004*/ 	.word	index@(_Z7kernel3Ph)
        /*0008*/ 	.word	0x00000019


	//----- nvinfo : EIATTR_FRAME_SIZE
	.align		4
.L_1:
        /*000c*/ 	.byte	0x04, 0x11
        /*000e*/ 	.short	(.L_3 - .L_2)
	.align		4
.L_2:
        /*0010*/ 	.word	index@($__internal_0_$__cuda_sm20_sqrt_rn_f32_slowpath)
        /*0014*/ 	.word	0x00000000


	//----- nvinfo : EIATTR_FRAME_SIZE
	.align		4
.L_3:
        /*0018*/ 	.byte	0x04, 0x11
        /*001a*/ 	.short	(.L_5 - .L_4)
	.align		4
.L_4:
        /*001c*/ 	.word	index@(_Z7kernel3Ph)
        /*0020*/ 	.word	0x00000000


	//----- nvinfo : EIATTR_MIN_STACK_SIZE
	.align		4
.L_5:
        /*0024*/ 	.byte	0x04, 0x12
        /*0026*/ 	.short	(.L_7 - .L_6)
	.align		4
.L_6:
        /*0028*/ 	.word	index@(_Z7kernel3Ph)
        /*002c*/ 	.word	0x00000000
.L_7:


//--------------------- .nv.compat                --------------------------
	.section	.nv.compat,"",@"SHT_CUDA_COMPAT_INFO"
	.align	4
        /*0000*/ 	.byte	0x02, 0x09, 0x00, 0x00, 0x02, 0x02, 0x01, 0x00, 0x02, 0x05, 0x05, 0x00, 0x03, 0x07, 0x01, 0x01
        /*0010*/ 	.byte	0x02, 0x03, 0x00, 0x00, 0x02, 0x06, 0x01, 0x00, 0x04, 0x0b, 0x08, 0x00, 0x01, 0x00, 0x00, 0x00
        /*0020*/ 	.byte	0x00, 0x00, 0x00, 0x00


//--------------------- .nv.info._Z7kernel3Ph     --------------------------
	.section	.nv.info._Z7kernel3Ph,"",@"SHT_CUDA_INFO"
	.sectionflags	@""
	.align	4


	//----- nvinfo : EIATTR_CUDA_API_VERSION
	.align		4
        /*0000*/ 	.byte	0x04, 0x37
        /*0002*/ 	.short	(.L_9 - .L_8)
.L_8:
        /*0004*/ 	.word	0x00000082


	//----- nvinfo : EIATTR_KPARAM_INFO
	.align		4
.L_9:
        /*0008*/ 	.byte	0x04, 0x17
        /*000a*/ 	.short	(.L_11 - .L_10)
.L_10:
        /*000c*/ 	.word	0x00000000
        /*0010*/ 	.short	0x0000
        /*0012*/ 	.short	0x0000
        /*0014*/ 	.byte	0x00, 0xf5, 0x21, 0x00


	//----- nvinfo : EIATTR_SPARSE_MMA_MASK
	.align		4
.L_11:
        /*0018*/ 	.byte	0x03, 0x50
        /*001a*/ 	.short	0x0000


	//----- nvinfo : EIATTR_MAXREG_COUNT
	.align		4
        /*001c*/ 	.byte	0x03, 0x1b
        /*001e*/ 	.short	0x00ff


	//----- nvinfo : EIATTR_MERCURY_ISA_VERSION
	.align		4
        /*0020*/ 	.byte	0x03, 0x5f
        /*0022*/ 	.short	0x0101


	//----- nvinfo : EIATTR_VRC_CTA_INIT_COUNT
	.align		4
        /*0024*/ 	.byte	0x02, 0x4a
	.zero		1
	.zero		1


	//----- nvinfo : EIATTR_EXIT_INSTR_OFFSETS
	.align		4
        /*0028*/ 	.byte	0x04, 0x1c
        /*002a*/ 	.short	(.L_13 - .L_12)


	//   ....[0]....
.L_12:
        /*002c*/ 	.word	0x00000e90


	//----- nvinfo : EIATTR_CRS_STACK_SIZE
	.align		4
.L_13:
        /*0030*/ 	.byte	0x04, 0x1e
        /*0032*/ 	.short	(.L_15 - .L_14)
.L_14:
        /*0034*/ 	.word	0x00000000


	//----- nvinfo : EIATTR_CBANK_PARAM_SIZE
	.align		4
.L_15:
        /*0038*/ 	.byte	0x03, 0x19
        /*003a*/ 	.short	0x0008


	//----- nvinfo : EIATTR_PARAM_CBANK
	.align		4
        /*003c*/ 	.byte	0x04, 0x0a
        /*003e*/ 	.short	(.L_17 - .L_16)
	.align		4
.L_16:
        /*0040*/ 	.word	index@(.nv.constant0._Z7kernel3Ph)
        /*0044*/ 	.short	0x0380
        /*0046*/ 	.short	0x0008


	//----- nvinfo : EIATTR_SW_WAR
	.align		4
.L_17:
        /*0048*/ 	.byte	0x04, 0x36
        /*004a*/ 	.short	(.L_19 - .L_18)
.L_18:
        /*004c*/ 	.word	0x00000008
.L_19:


//--------------------- .nv.callgraph             --------------------------
	.section	.nv.callgraph,"",@"SHT_CUDA_CALLGRAPH"
	.align	4
	.sectionentsize	8
	.align		4
        /*0000*/ 	.word	0x00000000
	.align		4
        /*0004*/ 	.word	0xffffffff
	.align		4
        /*0008*/ 	.word	0x00000000
	.align		4
        /*000c*/ 	.word	0xfffffffe
	.align		4
        /*0010*/ 	.word	0x00000000
	.align		4
        /*0014*/ 	.word	0xfffffffd
	.align		4
        /*0018*/ 	.word	0x00000000
	.align		4
        /*001c*/ 	.word	0xfffffffc


//--------------------- .text._Z7kernel3Ph        --------------------------
	.section	.text._Z7kernel3Ph,"ax",@progbits
	.align	128
        .global         _Z7kernel3Ph
        .type           _Z7kernel3Ph,@function
        .size           _Z7kernel3Ph,(.L_x_28 - _Z7kernel3Ph)
        .other          _Z7kernel3Ph,@"STO_CUDA_ENTRY STV_DEFAULT"
_Z7kernel3Ph:
.text._Z7kernel3Ph:
[----:B------:R-:W-:Y:S01]  /*0000*/  LDC R1, c[0x0][0x37c] ;  /* 0x0000df00ff017b82 */ /* 0x000fe20000000800 */
[----:B------:R-:W0:Y:S07]  /*0010*/  S2R R3, SR_TID.X ;  /* 0x0000000000037919 */ /* 0x000e2e0000002100 */
[----:B------:R-:W1:Y:S01]  /*0020*/  LDC R9, c[0x0][0x364] ;  /* 0x0000d900ff097b82 */ /* 0x000e620000000800 */
[----:B------:R-:W2:Y:S01]  /*0030*/  LDCU.64 UR6, c[0x0][0x358] ;  /* 0x00006b00ff0677ac */ /* 0x000ea20008000a00 */
[----:B------:R-:W1:Y:S01]  /*0040*/  S2R R2, SR_TID.Y ;  /* 0x0000000000027919 */ /* 0x000e620000002200 */
[----:B------:R-:W3:Y:S05]  /*0050*/  LDCU.64 UR8, c[0x0][0x380] ;  /* 0x00007000ff0877ac */ /* 0x000eea0008000a00 */
[----:B------:R-:W0:Y:S08]  /*0060*/  S2UR UR5, SR_CTAID.X ;  /* 0x00000000000579c3 */ /* 0x000e300000002500 */
[----:B------:R-:W0:Y:S08]  /*0070*/  LDC R0, c[0x0][0x360] ;  /* 0x0000d800ff007b82 */ /* 0x000e300000000800 */
[----:B------:R-:W1:Y:S01]  /*0080*/  S2UR UR4, SR_CTAID.Y ;  /* 0x00000000000479c3 */ /* 0x000e620000002600 */
[----:B0-----:R-:W-:-:S05]  /*0090*/  IMAD R0, R0, UR5, R3 ;  /* 0x0000000500007c24 */ /* 0x001fca000f8e0203 */
[----:B------:R-:W-:Y:S01]  /*00a0*/  SHF.L.U32 R0, R0, 0x2, RZ ;  /* 0x0000000200007819 */ /* 0x000fe200000006ff */
[----:B-1----:R-:W-:-:S03]  /*00b0*/  IMAD R9, R9, UR4, R2 ;  /* 0x0000000409097c24 */ /* 0x002fc6000f8e0202 */
[C---:B------:R-:W-:Y:S01]  /*00c0*/  IADD3 R10, PT, PT, -R0.reuse, 0x280, RZ ;  /* 0x00000280000a7810 */ /* 0x040fe20007ffe1ff */
[----:B------:R-:W-:Y:S01]  /*00d0*/  UMOV UR4, 0x500 ;  /* 0x0000050000047882 */ /* 0x000fe20000000000 */
[C---:B------:R-:W-:Y:S01]  /*00e0*/  IADD3 R11, PT, PT, -R0.reuse, 0x27f, RZ ;  /* 0x0000027f000b7810 */ /* 0x040fe20007ffe1ff */
[C---:B------:R-:W-:Y:S01]  /*00f0*/  IMAD R8, R9.reuse, 0x25800, R0 ;  /* 0x0002580009087824 */ /* 0x040fe200078e0200 */
[C---:B------:R-:W-:Y:S01]  /*0100*/  IADD3 R12, PT, PT, -R0.reuse, 0x27e, RZ ;  /* 0x0000027e000c7810 */ /* 0x040fe20007ffe1ff */
[----:B------:R-:W-:Y:S01]  /*0110*/  IMAD R9, R9, -0x78, RZ ;  /* 0xffffff8809097824 */ /* 0x000fe200078e02ff */
[----:B------:R-:W-:Y:S01]  /*0120*/  IADD3 R13, PT, PT, -R0, 0x27d, RZ ;  /* 0x0000027d000d7810 */ /* 0x000fe20007ffe1ff */
[----:B------:R-:W-:Y:S02]  /*0130*/  IMAD R10, R10, R10, RZ ;  /* 0x0000000a0a0a7224 */ /* 0x000fe400078e02ff */
[----:B------:R-:W-:Y:S02]  /*0140*/  IMAD R11, R11, R11, RZ ;  /* 0x0000000b0b0b7224 */ /* 0x000fe400078e02ff */
[----:B------:R-:W-:-:S02]  /*0150*/  IMAD R12, R12, R12, RZ ;  /* 0x0000000c0c0c7224 */ /* 0x000fc400078e02ff */
[----:B--23--:R-:W-:-:S07]  /*0160*/  IMAD R13, R13, R13, RZ ;  /* 0x0000000d0d0d7224 */ /* 0x00cfce00078e02ff */
.L_x_25:
[----:B------:R-:W-:-:S04]  /*0170*/  IADD3 R2, P0, PT, R8, UR8, RZ ;  /* 0x0000000808027c10 */ /* 0x000fc8000ff1e0ff */
[----:B0-----:R-:W-:-:S05]  /*0180*/  IADD3.X R3, PT, PT, RZ, UR9, RZ, P0, !PT ;  /* 0x00000009ff037c10 */ /* 0x001fca00087fe4ff */
[----:B------:R-:W2:Y:S01]  /*0190*/  LDG.E R16, desc[UR6][R2.64] ;  /* 0x0000000602107981 */ /* 0x000ea2000c1e1900 */
[----:B------:R-:W-:Y:S01]  /*01a0*/  IADD3 R4, PT, PT, R9, 0x168, RZ ;  /* 0x0000016809047810 */ /* 0x000fe20007ffe0ff */
[----:B------:R-:W-:Y:S04]  /*01b0*/  BSSY.RECONVERGENT B0, `(.L_x_0) ;  /* 0x0000014000007945 */ /* 0x000fe80003800200 */
[----:B------:R-:W-:-:S05]  /*01c0*/  IMAD R4, R4, R4, RZ ;  /* 0x0000000404047224 */ /* 0x000fca00078e02ff */
[----:B------:R-:W-:-:S04]  /*01d0*/  IADD3 R0, PT, PT, R10, R4, RZ ;  /* 0x000000040a007210 */ /* 0x000fc80007ffe0ff */
[----:B------:R-:W-:-:S04]  /*01e0*/  I2FP.F32.U32 R0, R0 ;  /* 0x0000000000007245 */ /* 0x000fc80000201000 */
[----:B------:R0:W1:Y:S01]  /*01f0*/  MUFU.RSQ R7, R0 ;  /* 0x0000000000077308 */ /* 0x0000620000001400 */
[----:B------:R-:W-:-:S05]  /*0200*/  VIADD R5, R0, 0xf3000000 ;  /* 0xf300000000057836 */ /* 0x000fca0000000000 */
[----:B------:R-:W-:Y:S02]  /*0210*/  ISETP.GT.U32.AND P0, PT, R5, 0x727fffff, PT ;  /* 0x727fffff0500780c */ /* 0x000fe40003f04070 */
[----:B------:R-:W-:Y:S02]  /*0220*/  IADD3 R5, PT, PT, R8, 0x500, RZ ;  /* 0x0000050008057810 */ /* 0x000fe40007ffe0ff */
[C---:B--2---:R-:W-:Y:S02]  /*0230*/  PRMT R22, R16.reuse, 0x7770, RZ ;  /* 0x0000777010167816 */ /* 0x044fe400000000ff */
[C---:B------:R-:W-:Y:S02]  /*0240*/  PRMT R19, R16.reuse, 0x7771, RZ ;  /* 0x0000777110137816 */ /* 0x040fe400000000ff */
[C---:B------:R-:W-:Y:S02]  /*0250*/  PRMT R15, R16.reuse, 0x7772, RZ ;  /* 0x00007772100f7816 */ /* 0x040fe400000000ff */
[----:B------:R-:W-:-:S03]  /*0260*/  PRMT R16, R16, 0x7773, RZ ;  /* 0x0000777310107816 */ /* 0x000fc600000000ff */
[----:B01----:R-:W-:Y:S05]  /*0270*/  @!P0 BRA `(.L_x_1) ;  /* 0x00000000000c8947 */ /* 0x003fea0003800000 */
[----:B------:R-:W-:-:S07]  /*0280*/  MOV R6, 0x2a0 ;  /* 0x000002a000067802 */ /* 0x000fce0000000f00 */
[----:B------:R-:W-:Y:S05]  /*0290*/  CALL.REL.NOINC `($__internal_0_$__cuda_sm20_sqrt_rn_f32_slowpath) ;  /* 0x0000000c00007944 */ /* 0x000fea0003c00000 */
[----:B------:R-:W-:Y:S05]  /*02a0*/  BRA `(.L_x_2) ;  /* 0x0000000000107947 */ /* 0x000fea0003800000 */
.L_x_1:
[----:B------:R-:W-:Y:S01]  /*02b0*/  FMUL.FTZ R17, R0, R7 ;  /* 0x0000000700117220 */ /* 0x000fe20000410000 */
[----:B------:R-:W-:-:S03]  /*02c0*/  FMUL.FTZ R7, R7, 0.5 ;  /* 0x3f00000007077820 */ /* 0x000fc60000410000 */
[----:B------:R-:W-:-:S04]  /*02d0*/  FFMA R6, -R17, R17, R0 ;  /* 0x0000001111067223 */ /* 0x000fc80000000100 */
[----:B------:R-:W-:-:S07]  /*02e0*/  FFMA R17, R6, R7, R17 ;  /* 0x0000000706117223 */ /* 0x000fce0000000011 */
.L_x_2:
[----:B------:R-:W-:Y:S05]  /*02f0*/  BSYNC.RECONVERGENT B0 ;  /* 0x0000000000007941 */ /* 0x000fea0003800200 */
.L_x_0:
[----:B------:R-:W-:Y:S01]  /*0300*/  FMUL R17, R17, 0.00029717301367782056332 ;  /* 0x399bcde311117820 */ /* 0x000fe20000400000 */
[----:B------:R-:W-:Y:S01]  /*0310*/  IADD3 R7, PT, PT, R11, R4, RZ ;  /* 0x000000040b077210 */ /* 0x000fe20007ffe0ff */
[----:B------:R-:W-:Y:S01]  /*0320*/  BSSY.RECONVERGENT B0, `(.L_x_3) ;  /* 0x0000013000007945 */ /* 0x000fe20003800200 */
[----:B------:R-:W-:Y:S01]  /*0330*/  LOP3.LUT R6, R22, 0xffff, RZ, 0xc0, !PT ;  /* 0x0000ffff16067812 */ /* 0x000fe200078ec0ff */
[----:B------:R-:W-:Y:S01]  /*0340*/  FFMA R17, R0, 1.0749946568466839381e-06, -R17 ;  /* 0x3590488900117823 */ /* 0x000fe20000000811 */
[----:B------:R-:W-:Y:S02]  /*0350*/  I2FP.F32.U32 R0, R7 ;  /* 0x0000000700007245 */ /* 0x000fe40000201000 */
[----:B------:R-:W-:Y:S01]  /*0360*/  I2FP.F32.U32 R6, R6 ;  /* 0x0000000600067245 */ /* 0x000fe20000201000 */
[----:B------:R-:W-:Y:S01]  /*0370*/  FADD R17, R17, 1.0182095766067504883 ;  /* 0x3f8254b111117421 */ /* 0x000fe20000000000 */
[----:B------:R-:W-:Y:S01]  /*0380*/  IADD3 R7, PT, PT, R0, -0xd000000, RZ ;  /* 0xf300000000077810 */ /* 0x000fe20007ffe0ff */
[----:B------:R0:W1:Y:S02]  /*0390*/  MUFU.RSQ R21, R0 ;  /* 0x0000000000157308 */ /* 0x0000640000001400 */
[----:B------:R-:W-:Y:S01]  /*03a0*/  FMUL R6, R17, R6 ;  /* 0x0000000611067220 */ /* 0x000fe20000400000 */
[----:B------:R-:W-:-:S05]  /*03b0*/  ISETP.GT.U32.AND P0, PT, R7, 0x727fffff, PT ;  /* 0x727fffff0700780c */ /* 0x000fca0003f04070 */
[----:B------:R0:W2:Y:S08]  /*03c0*/  F2I.U32.TRUNC.NTZ R22, R6 ;  /* 0x0000000600167305 */ /* 0x0000b0000020f000 */
[----:B------:R-:W-:Y:S05]  /*03d0*/  @!P0 BRA `(.L_x_4) ;  /* 0x00000000000c8947 */ /* 0x000fea0003800000 */
[----:B0-----:R-:W-:-:S07]  /*03e0*/  MOV R6, 0x400 ;  /* 0x0000040000067802 */ /* 0x001fce0000000f00 */
[----:B-12---:R-:W-:Y:S05]  /*03f0*/  CALL.REL.NOINC `($__internal_0_$__cuda_sm20_sqrt_rn_f32_slowpath) ;  /* 0x0000000800a87944 */ /* 0x006fea0003c00000 */
[----:B------:R-:W-:Y:S05]  /*0400*/  BRA `(.L_x_5) ;  /* 0x0000000000107947 */ /* 0x000fea0003800000 */
.L_x_4:
[----:B-1----:R-:W-:Y:S01]  /*0410*/  FMUL.FTZ R17, R0, R21 ;  /* 0x0000001500117220 */ /* 0x002fe20000410000 */
[----:B------:R-:W-:-:S03]  /*0420*/  FMUL.FTZ R7, R21, 0.5 ;  /* 0x3f00000015077820 */ /* 0x000fc60000410000 */
[----:B0-----:R-:W-:-:S04]  /*0430*/  FFMA R6, -R17, R17, R0 ;  /* 0x0000001111067223 */ /* 0x001fc80000000100 */
[----:B------:R-:W-:-:S07]  /*0440*/  FFMA R17, R6, R7, R17 ;  /* 0x0000000706117223 */ /* 0x000fce0000000011 */
.L_x_5:
[----:B------:R-:W-:Y:S05]  /*0450*/  BSYNC.RECONVERGENT B0 ;  /* 0x0000000000007941 */ /* 0x000fea0003800200 */
.L_x_3:
[----:B------:R-:W-:Y:S01]  /*0460*/  FMUL R17, R17, 0.00029717301367782056332 ;  /* 0x399bcde311117820 */ /* 0x000fe20000400000 */
[----:B------:R-:W-:Y:S01]  /*0470*/  IMAD.IADD R7, R12, 0x1, R4 ;  /* 0x000000010c077824 */ /* 0x000fe200078e0204 */
[----:B------:R-:W-:Y:S01]  /*0480*/  LOP3.LUT R6, R19, 0xffff, RZ, 0xc0, !PT ;  /* 0x0000ffff13067812 */ /* 0x000fe200078ec0ff */
[----:B------:R-:W-:Y:S01]  /*0490*/  BSSY.RECONVERGENT B0, `(.L_x_6) ;  /* 0x0000012000007945 */ /* 0x000fe20003800200 */
[----:B------:R-:W-:Y:S02]  /*04a0*/  FFMA R17, R0, 1.0749946568466839381e-06, -R17 ;  /* 0x3590488900117823 */ /* 0x000fe40000000811 */
[----:B------:R-:W-:Y:S02]  /*04b0*/  I2FP.F32.U32 R0, R7 ;  /* 0x0000000700007245 */ /* 0x000fe40000201000 */
[----:B------:R-:W-:Y:S01]  /*04c0*/  I2FP.F32.U32 R6, R6 ;  /* 0x0000000600067245 */ /* 0x000fe20000201000 */
[----:B------:R-:W-:Y:S01]  /*04d0*/  FADD R17, R17, 1.0182095766067504883 ;  /* 0x3f8254b111117421 */ /* 0x000fe20000000000 */
[----:B------:R-:W-:Y:S01]  /*04e0*/  IADD3 R7, PT, PT, R0, -0xd000000, RZ ;  /* 0xf300000000077810 */ /* 0x000fe20007ffe0ff */
[----:B------:R0:W1:Y:S02]  /*04f0*/  MUFU.RSQ R21, R0 ;  /* 0x0000000000157308 */ /* 0x0000640000001400 */
[----:B------:R-:W-:Y:S01]  /*0500*/  FMUL R6, R17, R6 ;  /* 0x0000000611067220 */ /* 0x000fe20000400000 */
[----:B------:R-:W-:-:S05]  /*0510*/  ISETP.GT.U32.AND P0, PT, R7, 0x727fffff, PT ;  /* 0x727fffff0700780c */ /* 0x000fca0003f04070 */
[----:B------:R0:W3:Y:S08]  /*0520*/  F2I.U32.TRUNC.NTZ R19, R6 ;  /* 0x0000000600137305 */ /* 0x0000f0000020f000 */
[----:B------:R-:W-:Y:S05]  /*0530*/  @!P0 BRA `(.L_x_7) ;  /* 0x00000000000c8947 */ /* 0x000fea0003800000 */
[----:B0-----:R-:W-:-:S07]  /*0540*/  MOV R6, 0x560 ;  /* 0x0000056000067802 */ /* 0x001fce0000000f00 */
[----:B-123--:R-:W-:Y:S05]  /*0550*/  CALL.REL.NOINC `($__internal_0_$__cuda_sm20_sqrt_rn_f32_slowpath) ;  /* 0x0000000800507944 */ /* 0x00efea0003c00000 */
[----:B------:R-:W-:Y:S05]  /*0560*/  BRA `(.L_x_8) ;  /* 0x0000000000107947 */ /* 0x000fea0003800000 */
.L_x_7:
[----:B-1----:R-:W-:Y:S01]  /*0570*/  FMUL.FTZ R17, R0, R21 ;  /* 0x0000001500117220 */ /* 0x002fe20000410000 */
[----:B------:R-:W-:-:S03]  /*0580*/  FMUL.FTZ R7, R21, 0.5 ;  /* 0x3f00000015077820 */ /* 0x000fc60000410000 */
[----:B0-----:R-:W-:-:S04]  /*0590*/  FFMA R6, -R17, R17, R0 ;  /* 0x0000001111067223 */ /* 0x001fc80000000100 */
[----:B------:R-:W-:-:S07]  /*05a0*/  FFMA R17, R6, R7, R17 ;  /* 0x0000000706117223 */ /* 0x000fce0000000011 */
.L_x_8:
[----:B------:R-:W-:Y:S05]  /*05b0*/  BSYNC.RECONVERGENT B0 ;  /* 0x0000000000007941 */ /* 0x000fea0003800200 */
.L_x_6:
        /* <DEDUP_REMOVED lines=12> */
[----:B------:R0:W4:Y:S08]  /*0680*/  F2I.U32.TRUNC.NTZ R15, R4 ;  /* 0x00000004000f7305 */ /* 0x000130000020f000 */
[----:B------:R-:W-:Y:S05]  /*0690*/  @!P0 BRA `(.L_x_10) ;  /* 0x00000000000c8947 */ /* 0x000fea0003800000 */
[----:B------:R-:W-:-:S07]  /*06a0*/  MOV R6, 0x6c0 ;  /* 0x000006c000067802 */ /* 0x000fce0000000f00 */
[----:B01234-:R-:W-:Y:S05]  /*06b0*/  CALL.REL.NOINC `($__internal_0_$__cuda_sm20_sqrt_rn_f32_slowpath) ;  /* 0x0000000400f87944 */ /* 0x01ffea0003c00000 */
[----:B------:R-:W-:Y:S05]  /*06c0*/  BRA `(.L_x_11) ;  /* 0x0000000000107947 */ /* 0x000fea0003800000 */
.L_x_10:
[----:B-1----:R-:W-:Y:S01]  /*06d0*/  FMUL.FTZ R17, R0, R7 ;  /* 0x0000000700117220 */ /* 0x002fe20000410000 */
[----:B------:R-:W-:-:S03]  /*06e0*/  FMUL.FTZ R6, R7, 0.5 ;  /* 0x3f00000007067820 */ /* 0x000fc60000410000 */
[----:B0-----:R-:W-:-:S04]  /*06f0*/  FFMA R4, -R17, R17, R0 ;  /* 0x0000001111047223 */ /* 0x001fc80000000100 */
[----:B------:R-:W-:-:S07]  /*0700*/  FFMA R17, R4, R6, R17 ;  /* 0x0000000604117223 */ /* 0x000fce0000000011 */
.L_x_11:
[----:B------:R-:W-:Y:S05]  /*0710*/  BSYNC.RECONVERGENT B0 ;  /* 0x0000000000007941 */ /* 0x000fea0003800200 */
.L_x_9:
[----:B------:R-:W-:Y:S01]  /*0720*/  FMUL R17, R17, 0.00029717301367782056332 ;  /* 0x399bcde311117820 */ /* 0x000fe20000400000 */
[----:B------:R-:W-:Y:S02]  /*0730*/  LOP3.LUT R16, R16, 0xffff, RZ, 0xc0, !PT ;  /* 0x0000ffff10107812 */ /* 0x000fe400078ec0ff */
[----:B--23--:R-:W-:Y:S01]  /*0740*/  PRMT R22, R22, 0x3340, R19 ;  /* 0x0000334016167816 */ /* 0x00cfe20000000013 */
[----:B------:R-:W-:Y:S01]  /*0750*/  FFMA R17, R0, 1.0749946568466839381e-06, -R17 ;  /* 0x3590488900117823 */ /* 0x000fe20000000811 */
[----:B------:R-:W-:Y:S02]  /*0760*/  I2FP.F32.U32 R0, R16 ;  /* 0x0000001000007245 */ /* 0x000fe40000201000 */
[----:B------:R-:W-:Y:S01]  /*0770*/  IADD3 R4, P0, PT, R5, UR8, RZ ;  /* 0x0000000805047c10 */ /* 0x000fe2000ff1e0ff */
[----:B------:R-:W-:-:S03]  /*0780*/  FADD R17, R17, 1.0182095766067504883 ;  /* 0x3f8254b111117421 */ /* 0x000fc60000000000 */
[----:B------:R-:W-:Y:S01]  /*0790*/  IADD3.X R5, PT, PT, RZ, UR9, RZ, P0, !PT ;  /* 0x00000009ff057c10 */ /* 0x000fe200087fe4ff */
[----:B------:R-:W-:-:S06]  /*07a0*/  FMUL R0, R17, R0 ;  /* 0x0000000011007220 */ /* 0x000fcc0000400000 */
[----:B------:R-:W4:Y:S02]  /*07b0*/  F2I.U32.TRUNC.NTZ R0, R0 ;  /* 0x0000000000007305 */ /* 0x000f24000020f000 */
[----:B----4-:R-:W-:-:S04]  /*07c0*/  PRMT R15, R15, 0x3340, R0 ;  /* 0x000033400f0f7816 */ /* 0x010fc80000000000 */
[----:B------:R-:W-:-:S05]  /*07d0*/  PRMT R7, R22, 0x5410, R15 ;  /* 0x0000541016077816 */ /* 0x000fca000000000f */
[----:B------:R0:W-:Y:S04]  /*07e0*/  STG.E desc[UR6][R2.64], R7 ;  /* 0x0000000702007986 */ /* 0x0001e8000c101906 */
[----:B------:R-:W2:Y:S01]  /*07f0*/  LDG.E R6, desc[UR6][R4.64] ;  /* 0x0000000604067981 */ /* 0x000ea2000c1e1900 */
[----:B------:R-:W-:Y:S01]  /*0800*/  VIADD R15, R9, 0x167 ;  /* 0x00000167090f7836 */ /* 0x000fe20000000000 */
[----:B------:R-:W-:Y:S03]  /*0810*/  BSSY.RECONVERGENT B0, `(.L_x_12) ;  /* 0x0000013000007945 */ /* 0x000fe60003800200 */
[----:B------:R-:W-:-:S05]  /*0820*/  IMAD R15, R15, R15, RZ ;  /* 0x0000000f0f0f7224 */ /* 0x000fca00078e02ff */
[----:B------:R-:W-:-:S04]  /*0830*/  IADD3 R14, PT, PT, R10, R15, RZ ;  /* 0x0000000f0a0e7210 */ /* 0x000fc80007ffe0ff */
[----:B------:R-:W-:-:S04]  /*0840*/  I2FP.F32.U32 R0, R14 ;  /* 0x0000000e00007245 */ /* 0x000fc80000201000 */
[----:B------:R-:W-:Y:S01]  /*0850*/  IADD3 R14, PT, PT, R0, -0xd000000, RZ ;  /* 0xf3000000000e7810 */ /* 0x000fe20007ffe0ff */
[----:B------:R1:W3:Y:S03]  /*0860*/  MUFU.RSQ R21, R0 ;  /* 0x0000000000157308 */ /* 0x0002e60000001400 */
[----:B------:R-:W-:Y:S02]  /*0870*/  ISETP.GT.U32.AND P0, PT, R14, 0x727fffff, PT ;  /* 0x727fffff0e00780c */ /* 0x000fe40003f04070 */
[C---:B--2---:R-:W-:Y:S02]  /*0880*/  PRMT R16, R6.reuse, 0x7770, RZ ;  /* 0x0000777006107816 */ /* 0x044fe400000000ff */
[C---:B------:R-:W-:Y:S02]  /*0890*/  PRMT R19, R6.reuse, 0x7771, RZ ;  /* 0x0000777106137816 */ /* 0x040fe400000000ff */
[----:B0-----:R-:W-:-:S02]  /*08a0*/  PRMT R3, R6, 0x7772, RZ ;  /* 0x0000777206037816 */ /* 0x001fc400000000ff */
[----:B------:R-:W-:-:S05]  /*08b0*/  PRMT R2, R6, 0x7773, RZ ;  /* 0x0000777306027816 */ /* 0x000fca00000000ff */
[----:B-1-3--:R-:W-:Y:S05]  /*08c0*/  @!P0 BRA `(.L_x_13) ;  /* 0x00000000000c8947 */ /* 0x00afea0003800000 */
[----:B------:R-:W-:-:S07]  /*08d0*/  MOV R6, 0x8f0 ;  /* 0x000008f000067802 */ /* 0x000fce0000000f00 */
[----:B------:R-:W-:Y:S05]  /*08e0*/  CALL.REL.NOINC `($__internal_0_$__cuda_sm20_sqrt_rn_f32_slowpath) ;  /* 0x00000004006c7944 */ /* 0x000fea0003c00000 */
[----:B------:R-:W-:Y:S05]  /*08f0*/  BRA `(.L_x_14) ;  /* 0x0000000000107947 */ /* 0x000fea0003800000 */
.L_x_13:
[----:B------:R-:W-:Y:S01]  /*0900*/  FMUL.FTZ R17, R0, R21 ;  /* 0x0000001500117220 */ /* 0x000fe20000410000 */
[----:B------:R-:W-:-:S03]  /*0910*/  FMUL.FTZ R7, R21, 0.5 ;  /* 0x3f00000015077820 */ /* 0x000fc60000410000 */
[----:B------:R-:W-:-:S04]  /*0920*/  FFMA R6, -R17, R17, R0 ;  /* 0x0000001111067223 */ /* 0x000fc80000000100 */
[----:B------:R-:W-:-:S07]  /*0930*/  FFMA R17, R6, R7, R17 ;  /* 0x0000000706117223 */ /* 0x000fce0000000011 */
.L_x_14:
[----:B------:R-:W-:Y:S05]  /*0940*/  BSYNC.RECONVERGENT B0 ;  /* 0x0000000000007941 */ /* 0x000fea0003800200 */
.L_x_12:
        /* <DEDUP_REMOVED lines=17> */
.L_x_16:
[----:B-1----:R-:W-:Y:S01]  /*0a60*/  FMUL.FTZ R17, R0, R21 ;  /* 0x0000001500117220 */ /* 0x002fe20000410000 */
[----:B------:R-:W-:-:S03]  /*0a70*/  FMUL.FTZ R7, R21, 0.5 ;  /* 0x3f00000015077820 */ /* 0x000fc60000410000 */
[----:B0-----:R-:W-:-:S04]  /*0a80*/  FFMA R6, -R17, R17, R0 ;  /* 0x0000001111067223 */ /* 0x001fc80000000100 */
[----:B------:R-:W-:-:S07]  /*0a90*/  FFMA R17, R6, R7, R17 ;  /* 0x0000000706117223 */ /* 0x000fce0000000011 */
.L_x_17:
[----:B------:R-:W-:Y:S05]  /*0aa0*/  BSYNC.RECONVERGENT B0 ;  /* 0x0000000000007941 */ /* 0x000fea0003800200 */
.L_x_15:
        /* <DEDUP_REMOVED lines=17> */
.L_x_19:
[----:B-1----:R-:W-:Y:S01]  /*0bc0*/  FMUL.FTZ R17, R0, R21 ;  /* 0x0000001500117220 */ /* 0x002fe20000410000 */
[----:B------:R-:W-:-:S03]  /*0bd0*/  FMUL.FTZ R7, R21, 0.5 ;  /* 0x3f00000015077820 */ /* 0x000fc60000410000 */
[----:B0-----:R-:W-:-:S04]  /*0be0*/  FFMA R6, -R17, R17, R0 ;  /* 0x0000001111067223 */ /* 0x001fc80000000100 */
[----:B------:R-:W-:-:S07]  /*0bf0*/  FFMA R17, R6, R7, R17 ;  /* 0x0000000706117223 */ /* 0x000fce0000000011 */
.L_x_20:
[----:B------:R-:W-:Y:S05]  /*0c00*/  BSYNC.RECONVERGENT B0 ;  /* 0x0000000000007941 */ /* 0x000fea0003800200 */
.L_x_18:
[----:B------:R-:W-:Y:S01]  /*0c10*/  FMUL R17, R17, 0.00029717301367782056332 ;  /* 0x399bcde311117820 */ /* 0x000fe20000400000 */
[----:B------:R-:W-:Y:S01]  /*0c20*/  LOP3.LUT R3, R3, 0xffff, RZ, 0xc0, !PT ;  /* 0x0000ffff03037812 */ /* 0x000fe200078ec0ff */
[----:B------:R-:W-:Y:S01]  /*0c30*/  BSSY.RECONVERGENT B0, `(.L_x_21) ;  /* 0x0000015000007945 */ /* 0x000fe20003800200 */
[----:B------:R-:W-:Y:S01]  /*0c40*/  IADD3 R15, PT, PT, R13, R15, RZ ;  /* 0x0000000f0d0f7210 */ /* 0x000fe20007ffe0ff */
[----:B------:R-:W-:Y:S01]  /*0c50*/  FFMA R17, R0, 1.0749946568466839381e-06, -R17 ;  /* 0x3590488900117823 */ /* 0x000fe20000000811 */
[----:B------:R-:W-:Y:S02]  /*0c60*/  I2FP.F32.U32 R6, R3 ;  /* 0x0000000300067245 */ /* 0x000fe40000201000 */
[----:B------:R-:W-:Y:S01]  /*0c70*/  I2FP.F32.U32 R0, R15 ;  /* 0x0000000f00007245 */ /* 0x000fe20000201000 */
[----:B------:R-:W-:-:S03]  /*0c80*/  FADD R17, R17, 1.0182095766067504883 ;  /* 0x3f8254b111117421 */ /* 0x000fc60000000000 */
[----:B------:R0:W1:Y:S01]  /*0c90*/  MUFU.RSQ R7, R0 ;  /* 0x0000000000077308 */ /* 0x0000620000001400 */
[----:B------:R-:W-:Y:S01]  /*0ca0*/  FMUL R3, R17, R6 ;  /* 0x0000000611037220 */ /* 0x000fe20000400000 */
[----:B------:R-:W-:-:S04]  /*0cb0*/  IADD3 R6, PT, PT, R0, -0xd000000, RZ ;  /* 0xf300000000067810 */ /* 0x000fc80007ffe0ff */
[----:B------:R-:W-:Y:S02]  /*0cc0*/  ISETP.GT.U32.AND P0, PT, R6, 0x727fffff, PT ;  /* 0x727fffff0600780c */ /* 0x000fe40003f04070 */
[----:B------:R-:W4:Y:S11]  /*0cd0*/  F2I.U32.TRUNC.NTZ R3, R3 ;  /* 0x0000000300037305 */ /* 0x000f36000020f000 */
[----:B01----:R-:W-:Y:S05]  /*0ce0*/  @!P0 BRA `(.L_x_22) ;  /* 0x0000000000148947 */ /* 0x003fea0003800000 */
[----:B------:R-:W-:Y:S01]  /*0cf0*/  BSSY.RECONVERGENT B1, `(.L_x_23) ;  /* 0x0000003000017945 */ /* 0x000fe20003800200 */
[----:B------:R-:W-:-:S07]  /*0d00*/  MOV R6, 0xd20 ;  /* 0x00000d2000067802 */ /* 0x000fce0000000f00 */
[----:B--234-:R-:W-:Y:S05]  /*0d10*/  CALL.REL.NOINC `($__internal_0_$__cuda_sm20_sqrt_rn_f32_slowpath) ;  /* 0x0000000000607944 */ /* 0x01cfea0003c00000 */
[----:B------:R-:W-:Y:S05]  /*0d20*/  BSYNC.RECONVERGENT B1 ;  /* 0x0000000000017941 */ /* 0x000fea0003800200 */
.L_x_23:
[----:B------:R-:W-:Y:S05]  /*0d30*/  BRA `(.L_x_24) ;  /* 0x0000000000107947 */ /* 0x000fea0003800000 */
.L_x_22:
[----:B------:R-:W-:Y:S01]  /*0d40*/  FMUL.FTZ R17, R0, R7 ;  /* 0x0000000700117220 */ /* 0x000fe20000410000 */
[----:B------:R-:W-:-:S03]  /*0d50*/  FMUL.FTZ R7, R7, 0.5 ;  /* 0x3f00000007077820 */ /* 0x000fc60000410000 */
[----:B------:R-:W-:-:S04]  /*0d60*/  FFMA R6, -R17, R17, R0 ;  /* 0x0000001111067223 */ /* 0x000fc80000000100 */
[----:B------:R-:W-:-:S07]  /*0d70*/  FFMA R17, R6, R7, R17 ;  /* 0x0000000706117223 */ /* 0x000fce0000000011 */
.L_x_24:
[----:B------:R-:W-:Y:S05]  /*0d80*/  BSYNC.RECONVERGENT B0 ;  /* 0x0000000000007941 */ /* 0x000fea0003800200 */
.L_x_21:
[----:B------:R-:W-:Y:S01]  /*0d90*/  FMUL R17, R17, 0.00029717301367782056332 ;  /* 0x399bcde311117820 */ /* 0x000fe20000400000 */
[----:B------:R-:W-:Y:S01]  /*0da0*/  LOP3.LUT R2, R2, 0xffff, RZ, 0xc0, !PT ;  /* 0x0000ffff02027812 */ /* 0x000fe200078ec0ff */
[----:B------:R-:W-:Y:S01]  /*0db0*/  UIADD3 UR4, UPT, UPT, UR4, 0xa00, URZ ;  /* 0x00000a0004047890 */ /* 0x000fe2000fffe0ff */
[----:B--23--:R-:W-:Y:S01]  /*0dc0*/  PRMT R16, R16, 0x3340, R19 ;  /* 0x0000334010107816 */ /* 0x00cfe20000000013 */
[----:B------:R-:W-:Y:S01]  /*0dd0*/  FFMA R17, R0, 1.0749946568466839381e-06, -R17 ;  /* 0x3590488900117823 */ /* 0x000fe20000000811 */
[----:B------:R-:W-:Y:S01]  /*0de0*/  I2FP.F32.U32 R0, R2 ;  /* 0x0000000200007245 */ /* 0x000fe20000201000 */
[----:B------:R-:W-:Y:S01]  /*0df0*/  UISETP.NE.AND UP0, UPT, UR4, 0x25d00, UPT ;  /* 0x00025d000400788c */ /* 0x000fe2000bf05270 */
[----:B------:R-:W-:Y:S01]  /*0e00*/  IADD3 R9, PT, PT, R9, -0x2, RZ ;  /* 0xfffffffe09097810 */ /* 0x000fe20007ffe0ff */
[----:B------:R-:W-:Y:S01]  /*0e10*/  FADD R17, R17, 1.0182095766067504883 ;  /* 0x3f8254b111117421 */ /* 0x000fe20000000000 */
[----:B------:R-:W-:-:S03]  /*0e20*/  VIADD R8, R8, 0xa00 ;  /* 0x00000a0008087836 */ /* 0x000fc60000000000 */
[----:B------:R-:W-:-:S06]  /*0e30*/  FMUL R0, R17, R0 ;  /* 0x0000000011007220 */ /* 0x000fcc0000400000 */
[----:B------:R-:W4:Y:S02]  /*0e40*/  F2I.U32.TRUNC.NTZ R0, R0 ;  /* 0x0000000000007305 */ /* 0x000f24000020f000 */
[----:B----4-:R-:W-:-:S04]  /*0e50*/  PRMT R3, R3, 0x3340, R0 ;  /* 0x0000334003037816 */ /* 0x010fc80000000000 */
[----:B------:R-:W-:-:S05]  /*0e60*/  PRMT R3, R16, 0x5410, R3 ;  /* 0x0000541010037816 */ /* 0x000fca0000000003 */
[----:B------:R0:W-:Y:S01]  /*0e70*/  STG.E desc[UR6][R4.64], R3 ;  /* 0x0000000304007986 */ /* 0x0001e2000c101906 */
[----:B------:R-:W-:Y:S05]  /*0e80*/  BRA.U UP0, `(.L_x_25) ;  /* 0xfffffff100b87547 */ /* 0x000fea000b83ffff */
[----:B------:R-:W-:Y:S05]  /*0e90*/  EXIT ;  /* 0x000000000000794d */ /* 0x000fea0003800000 */
        .weak           $__internal_0_$__cuda_sm20_sqrt_rn_f32_slowpath
        .type           $__internal_0_$__cuda_sm20_sqrt_rn_f32_slowpath,@function
        .size           $__internal_0_$__cuda_sm20_sqrt_rn_f32_slowpath,(.L_x_28 - $__internal_0_$__cuda_sm20_sqrt_rn_f32_slowpath)
$__internal_0_$__cuda_sm20_sqrt_rn_f32_slowpath:
[----:B------:R-:W-:-:S13]  /*0ea0*/  LOP3.LUT P0, RZ, R0, 0x7fffffff, RZ, 0xc0, !PT ;  /* 0x7fffffff00ff7812 */ /* 0x000fda000780c0ff */
[----:B------:R-:W-:Y:S01]  /*0eb0*/  @!P0 MOV R17, R0 ;  /* 0x0000000000118202 */ /* 0x000fe20000000f00 */
[----:B------:R-:W-:Y:S06]  /*0ec0*/  @!P0 BRA `(.L_x_26) ;  /* 0x0000000000408947 */ /* 0x000fec0003800000 */
[----:B------:R-:W-:-:S13]  /*0ed0*/  FSETP.GEU.FTZ.AND P0, PT, R0, RZ, PT ;  /* 0x000000ff0000720b */ /* 0x000fda0003f1e000 */
[----:B------:R-:W-:Y:S01]  /*0ee0*/  @!P0 MOV R17, 0x7fffffff ;  /* 0x7fffffff00118802 */ /* 0x000fe20000000f00 */
[----:B------:R-:W-:Y:S06]  /*0ef0*/  @!P0 BRA `(.L_x_26) ;  /* 0x0000000000348947 */ /* 0x000fec0003800000 */
[----:B------:R-:W-:-:S13]  /*0f00*/  FSETP.GTU.FTZ.AND P0, PT, |R0|, +INF , PT ;  /* 0x7f8000000000780b */ /* 0x000fda0003f1c200 */
[----:B------:R-:W-:Y:S01]  /*0f10*/  @P0 FADD.FTZ R17, R0, 1 ;  /* 0x3f80000000110421 */ /* 0x000fe20000010000 */
[----:B------:R-:W-:Y:S06]  /*0f20*/  @P0 BRA `(.L_x_26) ;  /* 0x0000000000280947 */ /* 0x000fec0003800000 */
[----:B------:R-:W-:-:S13]  /*0f30*/  FSETP.NEU.FTZ.AND P0, PT, |R0|, +INF , PT ;  /* 0x7f8000000000780b */ /* 0x000fda0003f1d200 */
[----:B------:R-:W-:-:S04]  /*0f40*/  @P0 FFMA R18, R0, 1.84467440737095516160e+19, RZ ;  /* 0x5f80000000120823 */ /* 0x000fc800000000ff */
[----:B------:R-:W0:Y:S02]  /*0f50*/  @P0 MUFU.RSQ R21, R18 ;  /* 0x0000001200150308 */ /* 0x000e240000001400 */
[----:B0-----:R-:W-:Y:S01]  /*0f60*/  @P0 FMUL.FTZ R7, R18, R21 ;  /* 0x0000001512070220 */ /* 0x001fe20000410000 */
[----:B------:R-:W-:-:S03]  /*0f70*/  @P0 FMUL.FTZ R14, R21, 0.5 ;  /* 0x3f000000150e0820 */ /* 0x000fc60000410000 */
[----:B------:R-:W-:-:S04]  /*0f80*/  @P0 FADD.FTZ R17, -R7, -RZ ;  /* 0x800000ff07110221 */ /* 0x000fc80000010100 */
[----:B------:R-:W-:Y:S01]  /*0f90*/  @P0 FFMA R20, R7, R17, R18 ;  /* 0x0000001107140223 */ /* 0x000fe20000000012 */
[----:B------:R-:W-:-:S03]  /*0fa0*/  @!P0 MOV R17, R0 ;  /* 0x0000000000118202 */ /* 0x000fc60000000f00 */
[----:B------:R-:W-:-:S04]  /*0fb0*/  @P0 FFMA R14, R20, R14, R7 ;  /* 0x0000000e140e0223 */ /* 0x000fc80000000007 */
[----:B------:R-:W-:-:S07]  /*0fc0*/  @P0 FMUL.FTZ R17, R14, 2.3283064365386962891e-10 ;  /* 0x2f8000000e110820 */ /* 0x000fce0000410000 */
.L_x_26:
[----:B------:R-:W-:-:S04]  /*0fd0*/  HFMA2 R7, -RZ, RZ, 0, 0 ;  /* 0x00000000ff077431 */ /* 0x000fc800000001ff */
[----:B------:R-:W-:Y:S05]  /*0fe0*/  RET.REL.NODEC R6 `(_Z7kernel3Ph) ;  /* 0xfffffff006047950 */ /* 0x000fea0003c3ffff */
.L_x_27:
[----:B------:R-:W-:-:S00]  /*0ff0*/  BRA `(.L_x_27) ;  /* 0xfffffffc00fc7947 */ /* 0x000fc0000383ffff */
[----:B------:R-:W-:-:S00]  /*1000*/  NOP ;  /* 0x0000000000007918 */ /* 0x000fc00000000000 */
[----:B------:R-:W-:-:S00]  /*1010*/  NOP ;  /* 0x0000000000007918 */ /* 0x000fc00000000000 */
[----:B------:R-:W-:-:S00]  /*1020*/  NOP ;  /* 0x0000000000007918 */ /* 0x000fc00000000000 */
[----:B------:R-:W-:-:S00]  /*1030*/  NOP ;  /* 0x0000000000007918 */ /* 0x000fc00000000000 */
[----:B------:R-:W-:-:S00]  /*1040*/  NOP ;  /* 0x0000000000007918 */ /* 0x000fc00000000000 */
[----:B------:R-:W-:-:S00]  /*1050*/  NOP ;  /* 0x0000000000007918 */ /* 0x000fc00000000000 */
[----:B------:R-:W-:-:S00]  /*1060*/  NOP ;  /* 0x0000000000007918 */ /* 0x000fc00000000000 */
[----:B------:R-:W-:-:S00]  /*1070*/  NOP ;  /* 0x0000000000007918 */ /* 0x000fc00000000000 */
.L_x_28:


//--------------------- .nv.shared.reserved.0     --------------------------
	.section	.nv.shared.reserved.0,"aw",@nobits
	.weak		__nv_reservedSMEM_offset_0_alias
	.size		__nv_reservedSMEM_offset_0_alias, 0, 64
	.other		__nv_reservedSMEM_offset_0_alias,@"STO_CUDA_RESERVED_SHARED STV_DEFAULT"
__nv_reservedSMEM_offset_0_alias:
	.zero		0
	.zero		64


//--------------------- .nv.constant0._Z7kernel3Ph --------------------------
	.section	.nv.constant0._Z7kernel3Ph,"a",@progbits
	.sectionflags	@""
	.align	4
.nv.constant0._Z7kernel3Ph:
	.zero		904


//--------------------- SYMBOLS --------------------------

	.type		.nv.reservedSmem.offset0,@object
	.size		.nv.reservedSmem.offset0,0x4
